//
// Generated by NVIDIA NVVM Compiler
//
// Compiler Build ID: CL-36424714
// Cuda compilation tools, release 13.0, V13.0.88
// Based on NVVM 20.0.0
//

.version 9.0
.target sm_100
.address_size 64

	// .globl	_Z17parallelShellsortPiii

.visible .entry _Z17parallelShellsortPiii(
	.param .u64 .ptr .align 1 _Z17parallelShellsortPiii_param_0,
	.param .u32 _Z17parallelShellsortPiii_param_1,
	.param .u32 _Z17parallelShellsortPiii_param_2
)
{
	.reg .pred 	%p<6>;
	.reg .b32 	%r<18>;
	.reg .b64 	%rd<11>;

	ld.param.u64 	%rd4, [_Z17parallelShellsortPiii_param_0];
	ld.param.u32 	%r9, [_Z17parallelShellsortPiii_param_1];
	ld.param.u32 	%r10, [_Z17parallelShellsortPiii_param_2];
	cvta.to.global.u64 	%rd1, %rd4;
	mov.u32 	%r11, %ctaid.x;
	mov.u32 	%r12, %ntid.x;
	mov.u32 	%r13, %tid.x;
	mad.lo.s32 	%r15, %r11, %r12, %r13;
	min.s32 	%r14, %r10, %r9;
	setp.le.s32 	%p1, %r14, %r15;
	@%p1 bra 	$L__BB0_7;
	mul.wide.s32 	%rd2, %r10, 4;
$L__BB0_2:
	mul.wide.s32 	%rd5, %r15, 4;
	add.s64 	%rd6, %rd1, %rd5;
	ld.global.u32 	%r3, [%rd6];
	setp.lt.s32 	%p2, %r15, %r10;
	mov.u32 	%r17, %r15;
	@%p2 bra 	$L__BB0_6;
	mov.u32 	%r17, %r15;
$L__BB0_4:
	sub.s32 	%r5, %r17, %r10;
	mul.wide.s32 	%rd7, %r5, 4;
	add.s64 	%rd3, %rd1, %rd7;
	ld.global.u32 	%r6, [%rd3];
	setp.le.s32 	%p3, %r6, %r3;
	@%p3 bra 	$L__BB0_6;
	add.s64 	%rd8, %rd3, %rd2;
	st.global.u32 	[%rd8], %r6;
	setp.ge.s32 	%p4, %r5, %r10;
	mov.u32 	%r17, %r5;
	@%p4 bra 	$L__BB0_4;
$L__BB0_6:
	mul.wide.s32 	%rd9, %r17, 4;
	add.s64 	%rd10, %rd1, %rd9;
	st.global.u32 	[%rd10], %r3;
	add.s32 	%r15, %r15, %r10;
	setp.lt.s32 	%p5, %r15, %r9;
	@%p5 bra 	$L__BB0_2;
$L__BB0_7:
	ret;

}


// ===== COMPILED SASS (sm_100) =====

	.target	sm_100

	.elftype	@"ET_EXEC"


//--------------------- .note.nv.tkinfo           --------------------------
	.section	.note.nv.tkinfo,"",@"SHT_NOTE"
	.sectionflags	@"SHF_NOTE_NV_TKINFO"
	.tkinfo
        /*0018*/ 	.word	0x00000002
        /*0030*/ 	.string	""
        /*0030*/ 	.string	"ptxas"
        /*0030*/ 	.string	"Cuda compilation tools, release 13.0, V13.0.88"
        /*0030*/ 	.string	"Build cuda_13.0.r13.0/compiler.36424714_0"
        /*0030*/ 	.string	"-arch sm_100 -m 64 "



//--------------------- .note.nv.cuinfo           --------------------------
	.section	.note.nv.cuinfo,"",@"SHT_NOTE"
	.sectionflags	@"SHF_NOTE_NV_CUINFO"
        /*0018*/ 	.short	0x0002
        /*001a*/ 	.short	0x0064
        /*001c*/ 	.short	0x0082
	.zero		2


//--------------------- .nv.info                  --------------------------
	.section	.nv.info,"",@"SHT_CUDA_INFO"
	.align	4


	//----- nvinfo : EIATTR_REGCOUNT
	.align		4
        /*0000*/ 	.byte	0x04, 0x2f
        /*0002*/ 	.short	(.L_1 - .L_0)
	.align		4
.L_0:
        /*0004*/ 	.word	index@(_Z17parallelShellsortPiii)
        /*0008*/ 	.word	0x00000010


	//----- nvinfo : EIATTR_FRAME_SIZE
	.align		4
.L_1:
        /*000c*/ 	.byte	0x04, 0x11
        /*000e*/ 	.short	(.L_3 - .L_2)
	.align		4
.L_2:
        /*0010*/ 	.word	index@(_Z17parallelShellsortPiii)
        /*0014*/ 	.word	0x00000000


	//----- nvinfo : EIATTR_MIN_STACK_SIZE
	.align		4
.L_3:
        /*0018*/ 	.byte	0x04, 0x12
        /*001a*/ 	.short	(.L_5 - .L_4)
	.align		4
.L_4:
        /*001c*/ 	.word	index@(_Z17parallelShellsortPiii)
        /*0020*/ 	.word	0x00000000
.L_5:


//--------------------- .nv.compat                --------------------------
	.section	.nv.compat,"",@"SHT_CUDA_COMPAT_INFO"
	.align	4
        /*0000*/ 	.byte	0x02, 0x09, 0x00, 0x00, 0x02, 0x02, 0x01, 0x00, 0x02, 0x05, 0x05, 0x00, 0x03, 0x07, 0x01, 0x01
        /*0010*/ 	.byte	0x02, 0x03, 0x00, 0x00, 0x02, 0x06, 0x01, 0x00, 0x04, 0x0b, 0x08, 0x00, 0x09, 0x00, 0x00, 0x00
        /*0020*/ 	.byte	0x00, 0x00, 0x00, 0x00


//--------------------- .nv.info._Z17parallelShellsortPiii --------------------------
	.section	.nv.info._Z17parallelShellsortPiii,"",@"SHT_CUDA_INFO"
	.sectionflags	@""
	.align	4


	//----- nvinfo : EIATTR_CUDA_API_VERSION
	.align		4
        /*0000*/ 	.byte	0x04, 0x37
        /*0002*/ 	.short	(.L_7 - .L_6)
.L_6:
        /*0004*/ 	.word	0x00000082


	//----- nvinfo : EIATTR_KPARAM_INFO
	.align		4
.L_7:
        /*0008*/ 	.byte	0x04, 0x17
        /*000a*/ 	.short	(.L_9 - .L_8)
.L_8:
        /*000c*/ 	.word	0x00000000
        /*0010*/ 	.short	0x0002
        /*0012*/ 	.short	0x000c
        /*0014*/ 	.byte	0x00, 0xf0, 0x11, 0x00


	//----- nvinfo : EIATTR_KPARAM_INFO
	.align		4
.L_9:
        /*0018*/ 	.byte	0x04, 0x17
        /*001a*/ 	.short	(.L_11 - .L_10)
.L_10:
        /*001c*/ 	.word	0x00000000
        /*0020*/ 	.short	0x0001
        /*0022*/ 	.short	0x0008
        /*0024*/ 	.byte	0x00, 0xf0, 0x11, 0x00


	//----- nvinfo : EIATTR_KPARAM_INFO
	.align		4
.L_11:
        /*0028*/ 	.byte	0x04, 0x17
        /*002a*/ 	.short	(.L_13 - .L_12)
.L_12:
        /*002c*/ 	.word	0x00000000
        /*0030*/ 	.short	0x0000
        /*0032*/ 	.short	0x0000
        /*0034*/ 	.byte	0x00, 0xf5, 0x21, 0x00


	//----- nvinfo : EIATTR_SPARSE_MMA_MASK
	.align		4
.L_13:
        /*0038*/ 	.byte	0x03, 0x50
        /*003a*/ 	.short	0x0000


	//----- nvinfo : EIATTR_MAXREG_COUNT
	.align		4
        /*003c*/ 	.byte	0x03, 0x1b
        /*003e*/ 	.short	0x00ff


	//----- nvinfo : EIATTR_MERCURY_ISA_VERSION
	.align		4
        /*0040*/ 	.byte	0x03, 0x5f
        /*0042*/ 	.short	0x0101


	//----- nvinfo : EIATTR_VRC_CTA_INIT_COUNT
	.align		4
        /*0044*/ 	.byte	0x02, 0x4a
	.zero		1
	.zero		1


	//----- nvinfo : EIATTR_EXIT_INSTR_OFFSETS
	.align		4
        /*0048*/ 	.byte	0x04, 0x1c
        /*004a*/ 	.short	(.L_15 - .L_14)


	//   ....[0]....
.L_14:
        /*004c*/ 	.word	0x00000090


	//   ....[1]....
        /*0050*/ 	.word	0x000002a0


	//----- nvinfo : EIATTR_CRS_STACK_SIZE
	.align		4
.L_15:
        /*0054*/ 	.byte	0x04, 0x1e
        /*0056*/ 	.short	(.L_17 - .L_16)
.L_16:
        /*0058*/ 	.word	0x00000000


	//----- nvinfo : EIATTR_CBANK_PARAM_SIZE
	.align		4
.L_17:
        /*005c*/ 	.byte	0x03, 0x19
        /*005e*/ 	.short	0x0010


	//----- nvinfo : EIATTR_PARAM_CBANK
	.align		4
        /*0060*/ 	.byte	0x04, 0x0a
        /*0062*/ 	.short	(.L_19 - .L_18)
	.align		4
.L_18:
        /*0064*/ 	.word	index@(.nv.constant0._Z17parallelShellsortPiii)
        /*0068*/ 	.short	0x0380
        /*006a*/ 	.short	0x0010


	//----- nvinfo : EIATTR_SW_WAR
	.align		4
.L_19:
        /*006c*/ 	.byte	0x04, 0x36
        /*006e*/ 	.short	(.L_21 - .L_20)
.L_20:
        /*0070*/ 	.word	0x00000008
.L_21:


//--------------------- .nv.callgraph             --------------------------
	.section	.nv.callgraph,"",@"SHT_CUDA_CALLGRAPH"
	.align	4
	.sectionentsize	8
	.align		4
        /*0000*/ 	.word	0x00000000
	.align		4
        /*0004*/ 	.word	0xffffffff
	.align		4
        /*0008*/ 	.word	0x00000000
	.align		4
        /*000c*/ 	.word	0xfffffffe
	.align		4
        /*0010*/ 	.word	0x00000000
	.align		4
        /*0014*/ 	.word	0xfffffffd
	.align		4
        /*0018*/ 	.word	0x00000000
	.align		4
        /*001c*/ 	.word	0xfffffffc


//--------------------- .text._Z17parallelShellsortPiii --------------------------
	.section	.text._Z17parallelShellsortPiii,"ax",@progbits
	.align	128
        .global         _Z17parallelShellsortPiii
        .type           _Z17parallelShellsortPiii,@function
        .size           _Z17parallelShellsortPiii,(.L_x_5 - _Z17parallelShellsortPiii)
        .other          _Z17parallelShellsortPiii,@"STO_CUDA_ENTRY STV_DEFAULT"
_Z17parallelShellsortPiii:
.text._Z17parallelShellsortPiii:
[----:B------:R-:W-:Y:S01]  /*0000*/  LDC R1, c[0x0][0x37c] ;  /* 0x0000df00ff017b82 */ /* 0x000fe20000000800 */
[----:B------:R-:W0:Y:S07]  /*0010*/  S2R R3, SR_TID.X ;  /* 0x0000000000037919 */ /* 0x000e2e0000002100 */
[----:B------:R-:W0:Y:S01]  /*0020*/  S2UR UR6, SR_CTAID.X ;  /* 0x00000000000679c3 */ /* 0x000e220000002500 */
[----:B------:R-:W1:Y:S07]  /*0030*/  LDCU.64 UR4, c[0x0][0x388] ;  /* 0x00007100ff0477ac */ /* 0x000e6e0008000a00 */
[----:B------:R-:W0:Y:S01]  /*0040*/  LDC R0, c[0x0][0x360] ;  /* 0x0000d800ff007b82 */ /* 0x000e220000000800 */
[----:B-1----:R-:W-:-:S04]  /*0050*/  UISETP.LT.AND UP0, UPT, UR5, UR4, UPT ;  /* 0x000000040500728c */ /* 0x002fc8000bf01270 */
[----:B------:R-:W-:Y:S01]  /*0060*/  USEL UR4, UR5, UR4, UP0 ;  /* 0x0000000405047287 */ /* 0x000fe20008000000 */
[----:B0-----:R-:W-:-:S05]  /*0070*/  IMAD R0, R0, UR6, R3 ;  /* 0x0000000600007c24 */ /* 0x001fca000f8e0203 */
[----:B------:R-:W-:-:S13]  /*0080*/  ISETP.LT.AND P0, PT, R0, UR4, PT ;  /* 0x0000000400007c0c */ /* 0x000fda000bf01270 */
[----:B------:R-:W-:Y:S05]  /*0090*/  @!P0 EXIT ;  /* 0x000000000000894d */ /* 0x000fea0003800000 */
[----:B------:R-:W0:Y:S02]  /*00a0*/  LDCU.64 UR4, c[0x0][0x358] ;  /* 0x00006b00ff0477ac */ /* 0x000e240008000a00 */
.L_x_3:
[----:B------:R-:W1:Y:S02]  /*00b0*/  LDCU.64 UR6, c[0x0][0x380] ;  /* 0x00007000ff0677ac */ /* 0x000e640008000a00 */
[----:B-1----:R-:W-:Y:S01]  /*00c0*/  IMAD.U32 R4, RZ, RZ, UR6 ;  /* 0x00000006ff047e24 */ /* 0x002fe2000f8e00ff */
[----:B------:R-:W1:Y:S01]  /*00d0*/  LDCU UR6, c[0x0][0x38c] ;  /* 0x00007180ff0677ac */ /* 0x000e620008000800 */
[----:B------:R-:W-:Y:S02]  /*00e0*/  IMAD.U32 R5, RZ, RZ, UR7 ;  /* 0x00000007ff057e24 */ /* 0x000fe4000f8e00ff */
[----:B------:R-:W-:-:S05]  /*00f0*/  IMAD.WIDE R2, R0, 0x4, R4 ;  /* 0x0000000400027825 */ /* 0x000fca00078e0204 */
[----:B0-----:R0:W5:Y:S01]  /*0100*/  LDG.E R9, desc[UR4][R2.64] ;  /* 0x0000000402097981 */ /* 0x001162000c1e1900 */
[----:B------:R-:W-:Y:S01]  /*0110*/  BSSY.RECONVERGENT B0, `(.L_x_0) ;  /* 0x0000012000007945 */ /* 0x000fe20003800200 */
[----:B------:R-:W-:Y:S01]  /*0120*/  IMAD.MOV.U32 R7, RZ, RZ, R0 ;  /* 0x000000ffff077224 */ /* 0x000fe200078e0000 */
[----:B-1----:R-:W-:-:S04]  /*0130*/  MOV R13, UR6 ;  /* 0x00000006000d7c02 */ /* 0x002fc80008000f00 */
[----:B------:R-:W-:-:S13]  /*0140*/  ISETP.GE.AND P0, PT, R0, R13, PT ;  /* 0x0000000d0000720c */ /* 0x000fda0003f06270 */
[----:B0-----:R-:W-:Y:S05]  /*0150*/  @!P0 BRA `(.L_x_1) ;  /* 0x0000000000348947 */ /* 0x001fea0003800000 */
[----:B------:R-:W0:Y:S01]  /*0160*/  LDC R13, c[0x0][0x38c] ;  /* 0x0000e300ff0d7b82 */ /* 0x000e220000000800 */
[----:B------:R-:W-:-:S07]  /*0170*/  MOV R7, R0 ;  /* 0x0000000000077202 */ /* 0x000fce0000000f00 */
[----:B------:R-:W1:Y:S02]  /*0180*/  LDC.64 R4, c[0x0][0x380] ;  /* 0x0000e000ff047b82 */ /* 0x000e640000000a00 */
.L_x_2:
[----:B0-----:R-:W-:-:S04]  /*0190*/  IMAD.IADD R11, R7, 0x1, -R13 ;  /* 0x00000001070b7824 */ /* 0x001fc800078e0a0d */
[----:B-12---:R-:W-:-:S05]  /*01a0*/  IMAD.WIDE R2, R11, 0x4, R4 ;  /* 0x000000040b027825 */ /* 0x006fca00078e0204 */
[----:B------:R-:W2:Y:S02]  /*01b0*/  LDG.E R6, desc[UR4][R2.64] ;  /* 0x0000000402067981 */ /* 0x000ea4000c1e1900 */
[----:B--2--5:R-:W-:-:S13]  /*01c0*/  ISETP.GT.AND P0, PT, R6, R9, PT ;  /* 0x000000090600720c */ /* 0x024fda0003f04270 */
[----:B------:R-:W-:Y:S05]  /*01d0*/  @!P0 BRA `(.L_x_1) ;  /* 0x0000000000148947 */ /* 0x000fea0003800000 */
[----:B------:R-:W-:Y:S01]  /*01e0*/  IMAD.WIDE R2, R13, 0x4, R2 ;  /* 0x000000040d027825 */ /* 0x000fe200078e0202 */
[----:B------:R-:W-:Y:S02]  /*01f0*/  ISETP.GE.AND P0, PT, R11, R13, PT ;  /* 0x0000000d0b00720c */ /* 0x000fe40003f06270 */
[----:B------:R-:W-:Y:S02]  /*0200*/  MOV R7, R11 ;  /* 0x0000000b00077202 */ /* 0x000fe40000000f00 */
[----:B------:R2:W-:Y:S09]  /*0210*/  STG.E desc[UR4][R2.64], R6 ;  /* 0x0000000602007986 */ /* 0x0005f2000c101904 */
[----:B------:R-:W-:Y:S05]  /*0220*/  @P0 BRA `(.L_x_2) ;  /* 0xfffffffc00d80947 */ /* 0x000fea000383ffff */
.L_x_1:
[----:B------:R-:W-:Y:S05]  /*0230*/  BSYNC.RECONVERGENT B0 ;  /* 0x0000000000007941 */ /* 0x000fea0003800200 */
.L_x_0:
[----:B------:R-:W0:Y:S01]  /*0240*/  LDCU UR6, c[0x0][0x388] ;  /* 0x00007100ff0677ac */ /* 0x000e220008000800 */
[----:B--2---:R-:W-:Y:S01]  /*0250*/  IMAD.WIDE R2, R7, 0x4, R4 ;  /* 0x0000000407027825 */ /* 0x004fe200078e0204 */
[----:B------:R-:W-:-:S04]  /*0260*/  IADD3 R0, PT, PT, R0, R13, RZ ;  /* 0x0000000d00007210 */ /* 0x000fc80007ffe0ff */
[----:B-----5:R1:W-:Y:S01]  /*0270*/  STG.E desc[UR4][R2.64], R9 ;  /* 0x0000000902007986 */ /* 0x0203e2000c101904 */
[----:B0-----:R-:W-:-:S13]  /*0280*/  ISETP.GE.AND P0, PT, R0, UR6, PT ;  /* 0x0000000600007c0c */ /* 0x001fda000bf06270 */
[----:B-1----:R-:W-:Y:S05]  /*0290*/  @!P0 BRA `(.L_x_3) ;  /* 0xfffffffc00848947 */ /* 0x002fea000383ffff */
[----:B------:R-:W-:Y:S05]  /*02a0*/  EXIT ;  /* 0x000000000000794d */ /* 0x000fea0003800000 */
.L_x_4:
[----:B------:R-:W-:-:S00]  /*02b0*/  BRA `(.L_x_4) ;  /* 0xfffffffc00fc7947 */ /* 0x000fc0000383ffff */
[----:B------:R-:W-:-:S00]  /*02c0*/  NOP ;  /* 0x0000000000007918 */ /* 0x000fc00000000000 */
        /* <DEDUP_REMOVED lines=11> */
.L_x_5:


//--------------------- .nv.shared.reserved.0     --------------------------
	.section	.nv.shared.reserved.0,"aw",@nobits
	.weak		__nv_reservedSMEM_offset_0_alias
	.size		__nv_reservedSMEM_offset_0_alias, 0, 64
	.other		__nv_reservedSMEM_offset_0_alias,@"STO_CUDA_RESERVED_SHARED STV_DEFAULT"
__nv_reservedSMEM_offset_0_alias:
	.zero		0
	.zero		64


//--------------------- .nv.constant0._Z17parallelShellsortPiii --------------------------
	.section	.nv.constant0._Z17parallelShellsortPiii,"a",@progbits
	.sectionflags	@""
	.align	4
.nv.constant0._Z17parallelShellsortPiii:
	.zero		912


//--------------------- SYMBOLS --------------------------

	.type		.nv.reservedSmem.offset0,@object
	.size		.nv.reservedSmem.offset0,0x4
